//
// Generated by NVIDIA NVVM Compiler
//
// Compiler Build ID: CL-36424714
// Cuda compilation tools, release 13.0, V13.0.88
// Based on NVVM 20.0.0
//

.version 9.0
.target sm_100
.address_size 64

	// .globl	_Z15ReductSumKernelIfEvPT_S1_i
.extern .shared .align 16 .b8 local_arr[];

.visible .entry _Z15ReductSumKernelIfEvPT_S1_i(
	.param .u64 .ptr .align 1 _Z15ReductSumKernelIfEvPT_S1_i_param_0,
	.param .u64 .ptr .align 1 _Z15ReductSumKernelIfEvPT_S1_i_param_1,
	.param .u32 _Z15ReductSumKernelIfEvPT_S1_i_param_2
)
{
	.reg .pred 	%p<6>;
	.reg .b32 	%r<15>;
	.reg .b32 	%f<6>;
	.reg .b64 	%rd<9>;

	ld.param.u64 	%rd1, [_Z15ReductSumKernelIfEvPT_S1_i_param_0];
	ld.param.u64 	%rd2, [_Z15ReductSumKernelIfEvPT_S1_i_param_1];
	ld.param.u32 	%r8, [_Z15ReductSumKernelIfEvPT_S1_i_param_2];
	mov.u32 	%r1, %tid.x;
	mov.u32 	%r2, %ctaid.x;
	mov.u32 	%r14, %ntid.x;
	mad.lo.s32 	%r4, %r2, %r14, %r1;
	setp.ge.s32 	%p1, %r4, %r8;
	shl.b32 	%r9, %r1, 2;
	mov.u32 	%r10, local_arr;
	add.s32 	%r5, %r10, %r9;
	@%p1 bra 	$L__BB0_2;
	cvta.to.global.u64 	%rd3, %rd1;
	mul.wide.s32 	%rd4, %r4, 4;
	add.s64 	%rd5, %rd3, %rd4;
	ld.global.f32 	%f1, [%rd5];
	st.shared.f32 	[%r5], %f1;
	bra.uni 	$L__BB0_3;
$L__BB0_2:
	mov.b32 	%r11, 0;
	st.shared.u32 	[%r5], %r11;
$L__BB0_3:
	bar.sync 	0;
	setp.lt.u32 	%p2, %r14, 2;
	@%p2 bra 	$L__BB0_7;
$L__BB0_4:
	shr.u32 	%r7, %r14, 1;
	setp.ge.u32 	%p3, %r1, %r7;
	@%p3 bra 	$L__BB0_6;
	shl.b32 	%r12, %r7, 2;
	add.s32 	%r13, %r5, %r12;
	ld.shared.f32 	%f2, [%r13];
	ld.shared.f32 	%f3, [%r5];
	add.f32 	%f4, %f2, %f3;
	st.shared.f32 	[%r5], %f4;
$L__BB0_6:
	bar.sync 	0;
	setp.gt.u32 	%p4, %r14, 3;
	mov.u32 	%r14, %r7;
	@%p4 bra 	$L__BB0_4;
$L__BB0_7:
	setp.ne.s32 	%p5, %r1, 0;
	@%p5 bra 	$L__BB0_9;
	ld.shared.f32 	%f5, [local_arr];
	cvta.to.global.u64 	%rd6, %rd2;
	mul.wide.u32 	%rd7, %r2, 4;
	add.s64 	%rd8, %rd6, %rd7;
	st.global.f32 	[%rd8], %f5;
$L__BB0_9:
	ret;

}
	// .globl	_Z15ReductSumKernelIiEvPT_S1_i
.visible .entry _Z15ReductSumKernelIiEvPT_S1_i(
	.param .u64 .ptr .align 1 _Z15ReductSumKernelIiEvPT_S1_i_param_0,
	.param .u64 .ptr .align 1 _Z15ReductSumKernelIiEvPT_S1_i_param_1,
	.param .u32 _Z15ReductSumKernelIiEvPT_S1_i_param_2
)
{
	.reg .pred 	%p<6>;
	.reg .b32 	%r<17>;
	.reg .b32 	%f<6>;
	.reg .b64 	%rd<9>;

	ld.param.u64 	%rd1, [_Z15ReductSumKernelIiEvPT_S1_i_param_0];
	ld.param.u64 	%rd2, [_Z15ReductSumKernelIiEvPT_S1_i_param_1];
	ld.param.u32 	%r8, [_Z15ReductSumKernelIiEvPT_S1_i_param_2];
	mov.u32 	%r1, %tid.x;
	mov.u32 	%r2, %ctaid.x;
	mov.u32 	%r16, %ntid.x;
	mad.lo.s32 	%r4, %r2, %r16, %r1;
	setp.ge.s32 	%p1, %r4, %r8;
	shl.b32 	%r9, %r1, 2;
	mov.u32 	%r10, local_arr;
	add.s32 	%r5, %r10, %r9;
	@%p1 bra 	$L__BB1_2;
	cvta.to.global.u64 	%rd3, %rd1;
	mul.wide.s32 	%rd4, %r4, 4;
	add.s64 	%rd5, %rd3, %rd4;
	ld.global.u32 	%r12, [%rd5];
	cvt.rn.f32.s32 	%f1, %r12;
	st.shared.f32 	[%r5], %f1;
	bra.uni 	$L__BB1_3;
$L__BB1_2:
	mov.b32 	%r11, 0;
	st.shared.u32 	[%r5], %r11;
$L__BB1_3:
	bar.sync 	0;
	setp.lt.u32 	%p2, %r16, 2;
	@%p2 bra 	$L__BB1_7;
$L__BB1_4:
	shr.u32 	%r7, %r16, 1;
	setp.ge.u32 	%p3, %r1, %r7;
	@%p3 bra 	$L__BB1_6;
	shl.b32 	%r13, %r7, 2;
	add.s32 	%r14, %r5, %r13;
	ld.shared.f32 	%f2, [%r14];
	ld.shared.f32 	%f3, [%r5];
	add.f32 	%f4, %f2, %f3;
	st.shared.f32 	[%r5], %f4;
$L__BB1_6:
	bar.sync 	0;
	setp.gt.u32 	%p4, %r16, 3;
	mov.u32 	%r16, %r7;
	@%p4 bra 	$L__BB1_4;
$L__BB1_7:
	setp.ne.s32 	%p5, %r1, 0;
	@%p5 bra 	$L__BB1_9;
	ld.shared.f32 	%f5, [local_arr];
	cvt.rzi.s32.f32 	%r15, %f5;
	cvta.to.global.u64 	%rd6, %rd2;
	mul.wide.u32 	%rd7, %r2, 4;
	add.s64 	%rd8, %rd6, %rd7;
	st.global.u32 	[%rd8], %r15;
$L__BB1_9:
	ret;

}


// ===== COMPILED SASS (sm_100) =====

	.target	sm_100

	.elftype	@"ET_EXEC"


//--------------------- .note.nv.tkinfo           --------------------------
	.section	.note.nv.tkinfo,"",@"SHT_NOTE"
	.sectionflags	@"SHF_NOTE_NV_TKINFO"
	.tkinfo
        /*0018*/ 	.word	0x00000002
        /*0030*/ 	.string	""
        /*0030*/ 	.string	"ptxas"
        /*0030*/ 	.string	"Cuda compilation tools, release 13.0, V13.0.88"
        /*0030*/ 	.string	"Build cuda_13.0.r13.0/compiler.36424714_0"
        /*0030*/ 	.string	"-arch sm_100 -m 64 "



//--------------------- .note.nv.cuinfo           --------------------------
	.section	.note.nv.cuinfo,"",@"SHT_NOTE"
	.sectionflags	@"SHF_NOTE_NV_CUINFO"
        /*0018*/ 	.short	0x0002
        /*001a*/ 	.short	0x0064
        /*001c*/ 	.short	0x0082
	.zero		2


//--------------------- .nv.info                  --------------------------
	.section	.nv.info,"",@"SHT_CUDA_INFO"
	.align	4


	//----- nvinfo : EIATTR_REGCOUNT
	.align		4
        /*0000*/ 	.byte	0x04, 0x2f
        /*0002*/ 	.short	(.L_1 - .L_0)
	.align		4
.L_0:
        /*0004*/ 	.word	index@(_Z15ReductSumKernelIfEvPT_S1_i)
        /*0008*/ 	.word	0x0000000a


	//----- nvinfo : EIATTR_FRAME_SIZE
	.align		4
.L_1:
        /*000c*/ 	.byte	0x04, 0x11
        /*000e*/ 	.short	(.L_3 - .L_2)
	.align		4
.L_2:
        /*0010*/ 	.word	index@(_Z15ReductSumKernelIfEvPT_S1_i)
        /*0014*/ 	.word	0x00000000


	//----- nvinfo : EIATTR_REGCOUNT
	.align		4
.L_3:
        /*0018*/ 	.byte	0x04, 0x2f
        /*001a*/ 	.short	(.L_5 - .L_4)
	.align		4
.L_4:
        /*001c*/ 	.word	index@(_Z15ReductSumKernelIiEvPT_S1_i)
        /*0020*/ 	.word	0x0000000a


	//----- nvinfo : EIATTR_FRAME_SIZE
	.align		4
.L_5:
        /*0024*/ 	.byte	0x04, 0x11
        /*0026*/ 	.short	(.L_7 - .L_6)
	.align		4
.L_6:
        /*0028*/ 	.word	index@(_Z15ReductSumKernelIiEvPT_S1_i)
        /*002c*/ 	.word	0x00000000


	//----- nvinfo : EIATTR_MIN_STACK_SIZE
	.align		4
.L_7:
        /*0030*/ 	.byte	0x04, 0x12
        /*0032*/ 	.short	(.L_9 - .L_8)
	.align		4
.L_8:
        /*0034*/ 	.word	index@(_Z15ReductSumKernelIiEvPT_S1_i)
        /*0038*/ 	.word	0x00000000


	//----- nvinfo : EIATTR_MIN_STACK_SIZE
	.align		4
.L_9:
        /*003c*/ 	.byte	0x04, 0x12
        /*003e*/ 	.short	(.L_11 - .L_10)
	.align		4
.L_10:
        /*0040*/ 	.word	index@(_Z15ReductSumKernelIfEvPT_S1_i)
        /*0044*/ 	.word	0x00000000
.L_11:


//--------------------- .nv.compat                --------------------------
	.section	.nv.compat,"",@"SHT_CUDA_COMPAT_INFO"
	.align	4
        /*0000*/ 	.byte	0x02, 0x09, 0x00, 0x00, 0x02, 0x02, 0x01, 0x00, 0x02, 0x05, 0x05, 0x00, 0x03, 0x07, 0x01, 0x01
        /*0010*/ 	.byte	0x02, 0x03, 0x00, 0x00, 0x02, 0x06, 0x01, 0x00, 0x04, 0x0b, 0x08, 0x00, 0x09, 0x00, 0x00, 0x00
        /*0020*/ 	.byte	0x00, 0x00, 0x00, 0x00


//--------------------- .nv.info._Z15ReductSumKernelIiEvPT_S1_i --------------------------
	.section	.nv.info._Z15ReductSumKernelIiEvPT_S1_i,"",@"SHT_CUDA_INFO"
	.sectionflags	@""
	.align	4


	//----- nvinfo : EIATTR_CUDA_API_VERSION
	.align		4
        /*0000*/ 	.byte	0x04, 0x37
        /*0002*/ 	.short	(.L_13 - .L_12)
.L_12:
        /*0004*/ 	.word	0x00000082


	//----- nvinfo : EIATTR_KPARAM_INFO
	.align		4
.L_13:
        /*0008*/ 	.byte	0x04, 0x17
        /*000a*/ 	.short	(.L_15 - .L_14)
.L_14:
        /*000c*/ 	.word	0x00000000
        /*0010*/ 	.short	0x0002
        /*0012*/ 	.short	0x0010
        /*0014*/ 	.byte	0x00, 0xf0, 0x11, 0x00


	//----- nvinfo : EIATTR_KPARAM_INFO
	.align		4
.L_15:
        /*0018*/ 	.byte	0x04, 0x17
        /*001a*/ 	.short	(.L_17 - .L_16)
.L_16:
        /*001c*/ 	.word	0x00000000
        /*0020*/ 	.short	0x0001
        /*0022*/ 	.short	0x0008
        /*0024*/ 	.byte	0x00, 0xf5, 0x21, 0x00


	//----- nvinfo : EIATTR_KPARAM_INFO
	.align		4
.L_17:
        /*0028*/ 	.byte	0x04, 0x17
        /*002a*/ 	.short	(.L_19 - .L_18)
.L_18:
        /*002c*/ 	.word	0x00000000
        /*0030*/ 	.short	0x0000
        /*0032*/ 	.short	0x0000
        /*0034*/ 	.byte	0x00, 0xf5, 0x21, 0x00


	//----- nvinfo : EIATTR_SPARSE_MMA_MASK
	.align		4
.L_19:
        /*0038*/ 	.byte	0x03, 0x50
        /*003a*/ 	.short	0x0000


	//----- nvinfo : EIATTR_MAXREG_COUNT
	.align		4
        /*003c*/ 	.byte	0x03, 0x1b
        /*003e*/ 	.short	0x00ff


	//----- nvinfo : EIATTR_NUM_BARRIERS
	.align		4
        /*0040*/ 	.byte	0x02, 0x4c
        /*0042*/ 	.byte	0x01
	.zero		1


	//----- nvinfo : EIATTR_MERCURY_ISA_VERSION
	.align		4
        /*0044*/ 	.byte	0x03, 0x5f
        /*0046*/ 	.short	0x0101


	//----- nvinfo : EIATTR_VRC_CTA_INIT_COUNT
	.align		4
        /*0048*/ 	.byte	0x02, 0x4a
	.zero		1
	.zero		1


	//----- nvinfo : EIATTR_EXIT_INSTR_OFFSETS
	.align		4
        /*004c*/ 	.byte	0x04, 0x1c
        /*004e*/ 	.short	(.L_21 - .L_20)


	//   ....[0]....
.L_20:
        /*0050*/ 	.word	0x00000220


	//   ....[1]....
        /*0054*/ 	.word	0x000002b0


	//----- nvinfo : EIATTR_CBANK_PARAM_SIZE
	.align		4
.L_21:
        /*0058*/ 	.byte	0x03, 0x19
        /*005a*/ 	.short	0x0014


	//----- nvinfo : EIATTR_PARAM_CBANK
	.align		4
        /*005c*/ 	.byte	0x04, 0x0a
        /*005e*/ 	.short	(.L_23 - .L_22)
	.align		4
.L_22:
        /*0060*/ 	.word	index@(.nv.constant0._Z15ReductSumKernelIiEvPT_S1_i)
        /*0064*/ 	.short	0x0380
        /*0066*/ 	.short	0x0014


	//----- nvinfo : EIATTR_SW_WAR
	.align		4
.L_23:
        /*0068*/ 	.byte	0x04, 0x36
        /*006a*/ 	.short	(.L_25 - .L_24)
.L_24:
        /*006c*/ 	.word	0x00000008
.L_25:


//--------------------- .nv.info._Z15ReductSumKernelIfEvPT_S1_i --------------------------
	.section	.nv.info._Z15ReductSumKernelIfEvPT_S1_i,"",@"SHT_CUDA_INFO"
	.sectionflags	@""
	.align	4


	//----- nvinfo : EIATTR_CUDA_API_VERSION
	.align		4
        /*0000*/ 	.byte	0x04, 0x37
        /*0002*/ 	.short	(.L_27 - .L_26)
.L_26:
        /*0004*/ 	.word	0x00000082


	//----- nvinfo : EIATTR_KPARAM_INFO
	.align		4
.L_27:
        /*0008*/ 	.byte	0x04, 0x17
        /*000a*/ 	.short	(.L_29 - .L_28)
.L_28:
        /*000c*/ 	.word	0x00000000
        /*0010*/ 	.short	0x0002
        /*0012*/ 	.short	0x0010
        /*0014*/ 	.byte	0x00, 0xf0, 0x11, 0x00


	//----- nvinfo : EIATTR_KPARAM_INFO
	.align		4
.L_29:
        /*0018*/ 	.byte	0x04, 0x17
        /*001a*/ 	.short	(.L_31 - .L_30)
.L_30:
        /*001c*/ 	.word	0x00000000
        /*0020*/ 	.short	0x0001
        /*0022*/ 	.short	0x0008
        /*0024*/ 	.byte	0x00, 0xf5, 0x21, 0x00


	//----- nvinfo : EIATTR_KPARAM_INFO
	.align		4
.L_31:
        /*0028*/ 	.byte	0x04, 0x17
        /*002a*/ 	.short	(.L_33 - .L_32)
.L_32:
        /*002c*/ 	.word	0x00000000
        /*0030*/ 	.short	0x0000
        /*0032*/ 	.short	0x0000
        /*0034*/ 	.byte	0x00, 0xf5, 0x21, 0x00


	//----- nvinfo : EIATTR_SPARSE_MMA_MASK
	.align		4
.L_33:
        /*0038*/ 	.byte	0x03, 0x50
        /*003a*/ 	.short	0x0000


	//----- nvinfo : EIATTR_MAXREG_COUNT
	.align		4
        /*003c*/ 	.byte	0x03, 0x1b
        /*003e*/ 	.short	0x00ff


	//----- nvinfo : EIATTR_NUM_BARRIERS
	.align		4
        /*0040*/ 	.byte	0x02, 0x4c
        /*0042*/ 	.byte	0x01
	.zero		1


	//----- nvinfo : EIATTR_MERCURY_ISA_VERSION
	.align		4
        /*0044*/ 	.byte	0x03, 0x5f
        /*0046*/ 	.short	0x0101


	//----- nvinfo : EIATTR_VRC_CTA_INIT_COUNT
	.align		4
        /*0048*/ 	.byte	0x02, 0x4a
	.zero		1
	.zero		1


	//----- nvinfo : EIATTR_EXIT_INSTR_OFFSETS
	.align		4
        /*004c*/ 	.byte	0x04, 0x1c
        /*004e*/ 	.short	(.L_35 - .L_34)


	//   ....[0]....
.L_34:
        /*0050*/ 	.word	0x00000210


	//   ....[1]....
        /*0054*/ 	.word	0x00000290


	//----- nvinfo : EIATTR_CBANK_PARAM_SIZE
	.align		4
.L_35:
        /*0058*/ 	.byte	0x03, 0x19
        /*005a*/ 	.short	0x0014


	//----- nvinfo : EIATTR_PARAM_CBANK
	.align		4
        /*005c*/ 	.byte	0x04, 0x0a
        /*005e*/ 	.short	(.L_37 - .L_36)
	.align		4
.L_36:
        /*0060*/ 	.word	index@(.nv.constant0._Z15ReductSumKernelIfEvPT_S1_i)
        /*0064*/ 	.short	0x0380
        /*0066*/ 	.short	0x0014


	//----- nvinfo : EIATTR_SW_WAR
	.align		4
.L_37:
        /*0068*/ 	.byte	0x04, 0x36
        /*006a*/ 	.short	(.L_39 - .L_38)
.L_38:
        /*006c*/ 	.word	0x00000008
.L_39:


//--------------------- .nv.callgraph             --------------------------
	.section	.nv.callgraph,"",@"SHT_CUDA_CALLGRAPH"
	.align	4
	.sectionentsize	8
	.align		4
        /*0000*/ 	.word	0x00000000
	.align		4
        /*0004*/ 	.word	0xffffffff
	.align		4
        /*0008*/ 	.word	0x00000000
	.align		4
        /*000c*/ 	.word	0xfffffffe
	.align		4
        /*0010*/ 	.word	0x00000000
	.align		4
        /*0014*/ 	.word	0xfffffffd
	.align		4
        /*0018*/ 	.word	0x00000000
	.align		4
        /*001c*/ 	.word	0xfffffffc


//--------------------- .text._Z15ReductSumKernelIiEvPT_S1_i --------------------------
	.section	.text._Z15ReductSumKernelIiEvPT_S1_i,"ax",@progbits
	.align	128
        .global         _Z15ReductSumKernelIiEvPT_S1_i
        .type           _Z15ReductSumKernelIiEvPT_S1_i,@function
        .size           _Z15ReductSumKernelIiEvPT_S1_i,(.L_x_6 - _Z15ReductSumKernelIiEvPT_S1_i)
        .other          _Z15ReductSumKernelIiEvPT_S1_i,@"STO_CUDA_ENTRY STV_DEFAULT"
_Z15ReductSumKernelIiEvPT_S1_i:
.text._Z15ReductSumKernelIiEvPT_S1_i:
[----:B------:R-:W-:Y:S01]  /*0000*/  LDC R1, c[0x0][0x37c] ;  /* 0x0000df00ff017b82 */ /* 0x000fe20000000800 */
[----:B------:R-:W0:Y:S01]  /*0010*/  S2R R6, SR_TID.X ;  /* 0x0000000000067919 */ /* 0x000e220000002100 */
[----:B------:R-:W0:Y:S01]  /*0020*/  LDCU UR8, c[0x0][0x360] ;  /* 0x00006c00ff0877ac */ /* 0x000e220008000800 */
[----:B------:R-:W0:Y:S01]  /*0030*/  S2R R7, SR_CTAID.X ;  /* 0x0000000000077919 */ /* 0x000e220000002500 */
[----:B------:R-:W1:Y:S01]  /*0040*/  LDCU UR4, c[0x0][0x390] ;  /* 0x00007200ff0477ac */ /* 0x000e620008000800 */
[----:B------:R-:W2:Y:S01]  /*0050*/  LDCU.64 UR6, c[0x0][0x358] ;  /* 0x00006b00ff0677ac */ /* 0x000ea20008000a00 */
[----:B0-----:R-:W-:-:S05]  /*0060*/  IMAD R5, R7, UR8, R6 ;  /* 0x0000000807057c24 */ /* 0x001fca000f8e0206 */
[----:B-1----:R-:W-:-:S13]  /*0070*/  ISETP.GE.AND P1, PT, R5, UR4, PT ;  /* 0x0000000405007c0c */ /* 0x002fda000bf26270 */
[----:B------:R-:W0:Y:S02]  /*0080*/  @!P1 LDC.64 R2, c[0x0][0x380] ;  /* 0x0000e000ff029b82 */ /* 0x000e240000000a00 */
[----:B0-----:R-:W-:-:S06]  /*0090*/  @!P1 IMAD.WIDE R2, R5, 0x4, R2 ;  /* 0x0000000405029825 */ /* 0x001fcc00078e0202 */
[----:B--2---:R-:W2:Y:S01]  /*00a0*/  @!P1 LDG.E R2, desc[UR6][R2.64] ;  /* 0x0000000602029981 */ /* 0x004ea2000c1e1900 */
[----:B------:R-:W0:Y:S01]  /*00b0*/  S2UR UR5, SR_CgaCtaId ;  /* 0x00000000000579c3 */ /* 0x000e220000008800 */
[----:B------:R-:W-:Y:S01]  /*00c0*/  IMAD.U32 R4, RZ, RZ, UR8 ;  /* 0x00000008ff047e24 */ /* 0x000fe2000f8e00ff */
[----:B------:R-:W-:Y:S01]  /*00d0*/  UMOV UR4, 0x400 ;  /* 0x0000040000047882 */ /* 0x000fe20000000000 */
[----:B------:R-:W-:-:S03]  /*00e0*/  ISETP.NE.AND P0, PT, R6, RZ, PT ;  /* 0x000000ff0600720c */ /* 0x000fc60003f05270 */
[----:B------:R-:W-:Y:S01]  /*00f0*/  ISETP.GE.U32.AND P2, PT, R4, 0x2, PT ;  /* 0x000000020400780c */ /* 0x000fe20003f46070 */
[----:B0-----:R-:W-:-:S06]  /*0100*/  ULEA UR4, UR5, UR4, 0x18 ;  /* 0x0000000405047291 */ /* 0x001fcc000f8ec0ff */
[----:B------:R-:W-:Y:S02]  /*0110*/  LEA R0, R6, UR4, 0x2 ;  /* 0x0000000406007c11 */ /* 0x000fe4000f8e10ff */
[----:B--2---:R-:W-:-:S05]  /*0120*/  @!P1 I2FP.F32.S32 R5, R2 ;  /* 0x0000000200059245 */ /* 0x004fca0000201400 */
[----:B------:R0:W-:Y:S04]  /*0130*/  @!P1 STS [R0], R5 ;  /* 0x0000000500009388 */ /* 0x0001e80000000800 */
[----:B------:R0:W-:Y:S01]  /*0140*/  @P1 STS [R0], RZ ;  /* 0x000000ff00001388 */ /* 0x0001e20000000800 */
[----:B------:R-:W-:Y:S06]  /*0150*/  BAR.SYNC.DEFER_BLOCKING 0x0 ;  /* 0x0000000000007b1d */ /* 0x000fec0000010000 */
[----:B------:R-:W-:Y:S05]  /*0160*/  @!P2 BRA `(.L_x_0) ;  /* 0x00000000002ca947 */ /* 0x000fea0003800000 */
.L_x_1:
[----:B0-----:R-:W-:-:S04]  /*0170*/  SHF.R.U32.HI R5, RZ, 0x1, R4 ;  /* 0x00000001ff057819 */ /* 0x001fc80000011604 */
[----:B------:R-:W-:-:S13]  /*0180*/  ISETP.GE.U32.AND P1, PT, R6, R5, PT ;  /* 0x000000050600720c */ /* 0x000fda0003f26070 */
[----:B------:R-:W-:Y:S01]  /*0190*/  @!P1 IMAD R2, R5, 0x4, R0 ;  /* 0x0000000405029824 */ /* 0x000fe200078e0200 */
[----:B------:R-:W-:Y:S05]  /*01a0*/  @!P1 LDS R3, [R0] ;  /* 0x0000000000039984 */ /* 0x000fea0000000800 */
[----:B------:R-:W0:Y:S02]  /*01b0*/  @!P1 LDS R2, [R2] ;  /* 0x0000000002029984 */ /* 0x000e240000000800 */
[----:B0-----:R-:W-:-:S05]  /*01c0*/  @!P1 FADD R3, R2, R3 ;  /* 0x0000000302039221 */ /* 0x001fca0000000000 */
[----:B------:R1:W-:Y:S01]  /*01d0*/  @!P1 STS [R0], R3 ;  /* 0x0000000300009388 */ /* 0x0003e20000000800 */
[----:B------:R-:W-:Y:S01]  /*01e0*/  BAR.SYNC.DEFER_BLOCKING 0x0 ;  /* 0x0000000000007b1d */ /* 0x000fe20000010000 */
[----:B------:R-:W-:Y:S01]  /*01f0*/  ISETP.GT.U32.AND P1, PT, R4, 0x3, PT ;  /* 0x000000030400780c */ /* 0x000fe20003f24070 */
[----:B------:R-:W-:-:S12]  /*0200*/  IMAD.MOV.U32 R4, RZ, RZ, R5 ;  /* 0x000000ffff047224 */ /* 0x000fd800078e0005 */
[----:B-1----:R-:W-:Y:S05]  /*0210*/  @P1 BRA `(.L_x_1) ;  /* 0xfffffffc00d41947 */ /* 0x002fea000383ffff */
.L_x_0:
[----:B------:R-:W-:Y:S05]  /*0220*/  @P0 EXIT ;  /* 0x000000000000094d */ /* 0x000fea0003800000 */
[----:B------:R-:W1:Y:S01]  /*0230*/  S2UR UR5, SR_CgaCtaId ;  /* 0x00000000000579c3 */ /* 0x000e620000008800 */
[----:B------:R-:W-:-:S07]  /*0240*/  UMOV UR4, 0x400 ;  /* 0x0000040000047882 */ /* 0x000fce0000000000 */
[----:B------:R-:W2:Y:S01]  /*0250*/  LDC.64 R2, c[0x0][0x388] ;  /* 0x0000e200ff027b82 */ /* 0x000ea20000000a00 */
[----:B-1----:R-:W-:Y:S01]  /*0260*/  ULEA UR4, UR5, UR4, 0x18 ;  /* 0x0000000405047291 */ /* 0x002fe2000f8ec0ff */
[----:B--2---:R-:W-:-:S08]  /*0270*/  IMAD.WIDE.U32 R2, R7, 0x4, R2 ;  /* 0x0000000407027825 */ /* 0x004fd000078e0002 */
[----:B0-----:R-:W0:Y:S02]  /*0280*/  LDS R0, [UR4] ;  /* 0x00000004ff007984 */ /* 0x001e240008000800 */
[----:B0-----:R-:W0:Y:S02]  /*0290*/  F2I.TRUNC.NTZ R5, R0 ;  /* 0x0000000000057305 */ /* 0x001e24000020f100 */
[----:B0-----:R-:W-:Y:S01]  /*02a0*/  STG.E desc[UR6][R2.64], R5 ;  /* 0x0000000502007986 */ /* 0x001fe2000c101906 */
[----:B------:R-:W-:Y:S05]  /*02b0*/  EXIT ;  /* 0x000000000000794d */ /* 0x000fea0003800000 */
.L_x_2:
[----:B------:R-:W-:-:S00]  /*02c0*/  BRA `(.L_x_2) ;  /* 0xfffffffc00fc7947 */ /* 0x000fc0000383ffff */
[----:B------:R-:W-:-:S00]  /*02d0*/  NOP ;  /* 0x0000000000007918 */ /* 0x000fc00000000000 */
        /* <DEDUP_REMOVED lines=10> */
.L_x_6:


//--------------------- .text._Z15ReductSumKernelIfEvPT_S1_i --------------------------
	.section	.text._Z15ReductSumKernelIfEvPT_S1_i,"ax",@progbits
	.align	128
        .global         _Z15ReductSumKernelIfEvPT_S1_i
        .type           _Z15ReductSumKernelIfEvPT_S1_i,@function
        .size           _Z15ReductSumKernelIfEvPT_S1_i,(.L_x_7 - _Z15ReductSumKernelIfEvPT_S1_i)
        .other          _Z15ReductSumKernelIfEvPT_S1_i,@"STO_CUDA_ENTRY STV_DEFAULT"
_Z15ReductSumKernelIfEvPT_S1_i:
.text._Z15ReductSumKernelIfEvPT_S1_i:
        /* <DEDUP_REMOVED lines=17> */
[----:B------:R-:W-:-:S05]  /*0110*/  LEA R0, R6, UR4, 0x2 ;  /* 0x0000000406007c11 */ /* 0x000fca000f8e10ff */
[----:B--2---:R0:W-:Y:S04]  /*0120*/  @!P1 STS [R0], R3 ;  /* 0x0000000300009388 */ /* 0x0041e80000000800 */
[----:B------:R0:W-:Y:S01]  /*0130*/  @P1 STS [R0], RZ ;  /* 0x000000ff00001388 */ /* 0x0001e20000000800 */
[----:B------:R-:W-:Y:S06]  /*0140*/  BAR.SYNC.DEFER_BLOCKING 0x0 ;  /* 0x0000000000007b1d */ /* 0x000fec0000010000 */
[----:B------:R-:W-:Y:S05]  /*0150*/  @!P2 BRA `(.L_x_3) ;  /* 0x00000000002ca947 */ /* 0x000fea0003800000 */
.L_x_4:
[----:B------:R-:W-:-:S04]  /*0160*/  SHF.R.U32.HI R5, RZ, 0x1, R4 ;  /* 0x00000001ff057819 */ /* 0x000fc80000011604 */
[----:B------:R-:W-:-:S13]  /*0170*/  ISETP.GE.U32.AND P1, PT, R6, R5, PT ;  /* 0x000000050600720c */ /* 0x000fda0003f26070 */
[----:B------:R-:W-:Y:S01]  /*0180*/  @!P1 IMAD R2, R5, 0x4, R0 ;  /* 0x0000000405029824 */ /* 0x000fe200078e0200 */
[----:B0-----:R-:W-:Y:S05]  /*0190*/  @!P1 LDS R3, [R0] ;  /* 0x0000000000039984 */ /* 0x001fea0000000800 */
[----:B------:R-:W0:Y:S02]  /*01a0*/  @!P1 LDS R2, [R2] ;  /* 0x0000000002029984 */ /* 0x000e240000000800 */
[----:B0-----:R-:W-:-:S05]  /*01b0*/  @!P1 FADD R3, R2, R3 ;  /* 0x0000000302039221 */ /* 0x001fca0000000000 */
[----:B------:R1:W-:Y:S01]  /*01c0*/  @!P1 STS [R0], R3 ;  /* 0x0000000300009388 */ /* 0x0003e20000000800 */
[----:B------:R-:W-:Y:S01]  /*01d0*/  BAR.SYNC.DEFER_BLOCKING 0x0 ;  /* 0x0000000000007b1d */ /* 0x000fe20000010000 */
[----:B------:R-:W-:Y:S01]  /*01e0*/  ISETP.GT.U32.AND P1, PT, R4, 0x3, PT ;  /* 0x000000030400780c */ /* 0x000fe20003f24070 */
[----:B------:R-:W-:-:S12]  /*01f0*/  IMAD.MOV.U32 R4, RZ, RZ, R5 ;  /* 0x000000ffff047224 */ /* 0x000fd800078e0005 */
[----:B-1----:R-:W-:Y:S05]  /*0200*/  @P1 BRA `(.L_x_4) ;  /* 0xfffffffc00d41947 */ /* 0x002fea000383ffff */
.L_x_3:
[----:B------:R-:W-:Y:S05]  /*0210*/  @P0 EXIT ;  /* 0x000000000000094d */ /* 0x000fea0003800000 */
[----:B------:R-:W1:Y:S01]  /*0220*/  S2UR UR5, SR_CgaCtaId ;  /* 0x00000000000579c3 */ /* 0x000e620000008800 */
[----:B------:R-:W-:-:S07]  /*0230*/  UMOV UR4, 0x400 ;  /* 0x0000040000047882 */ /* 0x000fce0000000000 */
[----:B0-----:R-:W0:Y:S01]  /*0240*/  LDC.64 R2, c[0x0][0x388] ;  /* 0x0000e200ff027b82 */ /* 0x001e220000000a00 */
[----:B-1----:R-:W-:Y:S01]  /*0250*/  ULEA UR4, UR5, UR4, 0x18 ;  /* 0x0000000405047291 */ /* 0x002fe2000f8ec0ff */
[----:B0-----:R-:W-:-:S08]  /*0260*/  IMAD.WIDE.U32 R2, R7, 0x4, R2 ;  /* 0x0000000407027825 */ /* 0x001fd000078e0002 */
[----:B------:R-:W0:Y:S04]  /*0270*/  LDS R5, [UR4] ;  /* 0x00000004ff057984 */ /* 0x000e280008000800 */
[----:B0-----:R-:W-:Y:S01]  /*0280*/  STG.E desc[UR6][R2.64], R5 ;  /* 0x0000000502007986 */ /* 0x001fe2000c101906 */
[----:B------:R-:W-:Y:S05]  /*0290*/  EXIT ;  /* 0x000000000000794d */ /* 0x000fea0003800000 */
.L_x_5:
        /* <DEDUP_REMOVED lines=14> */
.L_x_7:


//--------------------- .nv.shared._Z15ReductSumKernelIiEvPT_S1_i --------------------------
	.section	.nv.shared._Z15ReductSumKernelIiEvPT_S1_i,"aw",@nobits
	.sectionflags	@""
	.align	16
	.zero		1024


//--------------------- .nv.shared.reserved.0     --------------------------
	.section	.nv.shared.reserved.0,"aw",@nobits
	.weak		__nv_reservedSMEM_offset_0_alias
	.size		__nv_reservedSMEM_offset_0_alias, 0, 64
	.other		__nv_reservedSMEM_offset_0_alias,@"STO_CUDA_RESERVED_SHARED STV_DEFAULT"
__nv_reservedSMEM_offset_0_alias:
	.zero		0
	.zero		64


//--------------------- .nv.shared._Z15ReductSumKernelIfEvPT_S1_i --------------------------
	.section	.nv.shared._Z15ReductSumKernelIfEvPT_S1_i,"aw",@nobits
	.sectionflags	@""
	.align	16
	.zero		1024


//--------------------- .nv.constant0._Z15ReductSumKernelIiEvPT_S1_i --------------------------
	.section	.nv.constant0._Z15ReductSumKernelIiEvPT_S1_i,"a",@progbits
	.sectionflags	@""
	.align	4
.nv.constant0._Z15ReductSumKernelIiEvPT_S1_i:
	.zero		916


//--------------------- .nv.constant0._Z15ReductSumKernelIfEvPT_S1_i --------------------------
	.section	.nv.constant0._Z15ReductSumKernelIfEvPT_S1_i,"a",@progbits
	.sectionflags	@""
	.align	4
.nv.constant0._Z15ReductSumKernelIfEvPT_S1_i:
	.zero		916


//--------------------- SYMBOLS --------------------------

	.type		.nv.reservedSmem.offset0,@object
	.size		.nv.reservedSmem.offset0,0x4
	.type		.nv.reservedSmem.cap,@object
	.size		.nv.reservedSmem.cap,0x4
